	.headerflags	@"EF_CUDA_TEXMODE_UNIFIED EF_CUDA_64BIT_ADDRESS EF_CUDA_ACCELERATORS EF_CUDA_SM90 EF_CUDA_VIRTUAL_SM(EF_CUDA_SM90)"
	.elftype	@"ET_EXEC"


//--------------------- .nv.info                  --------------------------
	.section	.nv.info,"",@"SHT_CUDA_INFO"
	.align	4


	//----- nvinfo : EIATTR_REGCOUNT
	.align		4
        /*0000*/ 	.byte	0x04, 0x2f
        /*0002*/ 	.short	(.L_1 - .L_0)
	.align		4
.L_0:
        /*0004*/ 	.word	index@(triton_poi_fused__native_batch_norm_legit_no_training_add_relu_threshold_backward_31)
        /*0008*/ 	.word	0x00000010


	//----- nvinfo : EIATTR_MIN_STACK_SIZE
	.align		4
.L_1:
        /*000c*/ 	.byte	0x04, 0x12
        /*000e*/ 	.short	(.L_3 - .L_2)
	.align		4
.L_2:
        /*0010*/ 	.word	index@(triton_poi_fused__native_batch_norm_legit_no_training_add_relu_threshold_backward_31)
        /*0014*/ 	.word	0x00000000


	//----- nvinfo : EIATTR_FRAME_SIZE
	.align		4
.L_3:
        /*0018*/ 	.byte	0x04, 0x11
        /*001a*/ 	.short	(.L_5 - .L_4)
	.align		4
.L_4:
        /*001c*/ 	.word	index@(triton_poi_fused__native_batch_norm_legit_no_training_add_relu_threshold_backward_31)
        /*0020*/ 	.word	0x00000000


	//----- nvinfo : EIATTR_MIN_STACK_SIZE
	.align		4
.L_5:
        /*0024*/ 	.byte	0x04, 0x12
        /*0026*/ 	.short	(.L_7 - .L_6)
	.align		4
.L_6:
        /*0028*/ 	.word	index@(triton_poi_fused__native_batch_norm_legit_no_training_add_relu_threshold_backward_31)
        /*002c*/ 	.word	0x00000000
.L_7:


//--------------------- .nv.info.triton_poi_fused__native_batch_norm_legit_no_training_add_relu_threshold_backward_31 --------------------------
	.section	.nv.info.triton_poi_fused__native_batch_norm_legit_no_training_add_relu_threshold_backward_31,"",@"SHT_CUDA_INFO"
	.sectionflags	@""
	.align	4


	//----- nvinfo : EIATTR_CUDA_API_VERSION
	.align		4
        /*0000*/ 	.byte	0x04, 0x37
        /*0002*/ 	.short	(.L_9 - .L_8)
.L_8:
        /*0004*/ 	.word	0x0000007c


	//----- nvinfo : EIATTR_KPARAM_INFO
	.align		4
.L_9:
        /*0008*/ 	.byte	0x04, 0x17
        /*000a*/ 	.short	(.L_11 - .L_10)
.L_10:
        /*000c*/ 	.word	0x00000000
        /*0010*/ 	.short	0x0004
        /*0012*/ 	.short	0x0020
        /*0014*/ 	.byte	0x00, 0xf0, 0x11, 0x00


	//----- nvinfo : EIATTR_KPARAM_INFO
	.align		4
.L_11:
        /*0018*/ 	.byte	0x04, 0x17
        /*001a*/ 	.short	(.L_13 - .L_12)
.L_12:
        /*001c*/ 	.word	0x00000000
        /*0020*/ 	.short	0x0003
        /*0022*/ 	.short	0x0018
        /*0024*/ 	.byte	0x00, 0xf4, 0x21, 0x00


	//----- nvinfo : EIATTR_KPARAM_INFO
	.align		4
.L_13:
        /*0028*/ 	.byte	0x04, 0x17
        /*002a*/ 	.short	(.L_15 - .L_14)
.L_14:
        /*002c*/ 	.word	0x00000000
        /*0030*/ 	.short	0x0002
        /*0032*/ 	.short	0x0010
        /*0034*/ 	.byte	0x00, 0xf4, 0x21, 0x00


	//----- nvinfo : EIATTR_KPARAM_INFO
	.align		4
.L_15:
        /*0038*/ 	.byte	0x04, 0x17
        /*003a*/ 	.short	(.L_17 - .L_16)
.L_16:
        /*003c*/ 	.word	0x00000000
        /*0040*/ 	.short	0x0001
        /*0042*/ 	.short	0x0008
        /*0044*/ 	.byte	0x00, 0xf4, 0x21, 0x00


	//----- nvinfo : EIATTR_KPARAM_INFO
	.align		4
.L_17:
        /*0048*/ 	.byte	0x04, 0x17
        /*004a*/ 	.short	(.L_19 - .L_18)
.L_18:
        /*004c*/ 	.word	0x00000000
        /*0050*/ 	.short	0x0000
        /*0052*/ 	.short	0x0000
        /*0054*/ 	.byte	0x00, 0xf4, 0x21, 0x00


	//----- nvinfo : EIATTR_SPARSE_MMA_MASK
	.align		4
.L_19:
        /*0058*/ 	.byte	0x03, 0x50
        /*005a*/ 	.short	0x0000


	//----- nvinfo : EIATTR_MAXREG_COUNT
	.align		4
        /*005c*/ 	.byte	0x03, 0x1b
        /*005e*/ 	.short	0x00ff


	//----- nvinfo : EIATTR_EXIT_INSTR_OFFSETS
	.align		4
        /*0060*/ 	.byte	0x04, 0x1c
        /*0062*/ 	.short	(.L_21 - .L_20)


	//   ....[0]....
.L_20:
        /*0064*/ 	.word	0x00000230


	//   ....[1]....
        /*0068*/ 	.word	0x00000250


	//----- nvinfo : EIATTR_REQNTID
	.align		4
.L_21:
        /*006c*/ 	.byte	0x04, 0x10
        /*006e*/ 	.short	(.L_23 - .L_22)
.L_22:
        /*0070*/ 	.word	0x00000080
        /*0074*/ 	.word	0x00000001
        /*0078*/ 	.word	0x00000001


	//----- nvinfo : EIATTR_CBANK_PARAM_SIZE
	.align		4
.L_23:
        /*007c*/ 	.byte	0x03, 0x19
        /*007e*/ 	.short	0x0024


	//----- nvinfo : EIATTR_PARAM_CBANK
	.align		4
        /*0080*/ 	.byte	0x04, 0x0a
        /*0082*/ 	.short	(.L_25 - .L_24)
	.align		4
.L_24:
        /*0084*/ 	.word	index@(.nv.constant0.triton_poi_fused__native_batch_norm_legit_no_training_add_relu_threshold_backward_31)
        /*0088*/ 	.short	0x0210
        /*008a*/ 	.short	0x0024


	//----- nvinfo : EIATTR_SW_WAR
	.align		4
.L_25:
        /*008c*/ 	.byte	0x04, 0x36
        /*008e*/ 	.short	(.L_27 - .L_26)
.L_26:
        /*0090*/ 	.word	0x00000008
.L_27:


//--------------------- .nv.callgraph             --------------------------
	.section	.nv.callgraph,"",@"SHT_CUDA_CALLGRAPH"
	.align	4
	.sectionentsize	8
	.align		4
        /*0000*/ 	.word	0x00000000
	.align		4
        /*0004*/ 	.word	0xffffffff
	.align		4
        /*0008*/ 	.word	0x00000000
	.align		4
        /*000c*/ 	.word	0xfffffffe
	.align		4
        /*0010*/ 	.word	0x00000000
	.align		4
        /*0014*/ 	.word	0xfffffffd
	.align		4
        /*0018*/ 	.word	0x00000000
	.align		4
        /*001c*/ 	.word	0xfffffffc


//--------------------- .text.triton_poi_fused__native_batch_norm_legit_no_training_add_relu_threshold_backward_31 --------------------------
	.section	.text.triton_poi_fused__native_batch_norm_legit_no_training_add_relu_threshold_backward_31,"ax",@progbits
	.align	128
        .global         triton_poi_fused__native_batch_norm_legit_no_training_add_relu_threshold_backward_31
        .type           triton_poi_fused__native_batch_norm_legit_no_training_add_relu_threshold_backward_31,@function
        .size           triton_poi_fused__native_batch_norm_legit_no_training_add_relu_threshold_backward_31,(.L_x_1 - triton_poi_fused__native_batch_norm_legit_no_training_add_relu_threshold_backward_31)
        .other          triton_poi_fused__native_batch_norm_legit_no_training_add_relu_threshold_backward_31,@"STO_CUDA_ENTRY STV_DEFAULT"
triton_poi_fused__native_batch_norm_legit_no_training_add_relu_threshold_backward_31:
.text.triton_poi_fused__native_batch_norm_legit_no_training_add_relu_threshold_backward_31:
[----:B------:R-:W0:Y:S02]  /*0000*/  LDC R1, c[0x0][0x28] ;  /* 0x00000a00ff017b82 */ /* 0x000e240000000800 */
[----:B------:R-:W1:Y:S01]  /*0010*/  S2R R0, SR_TID.X ;  /* 0x0000000000007919 */ /* 0x000e620000002100 */
[----:B------:R-:W2:Y:S01]  /*0020*/  LDC.64 R4, c[0x0][0x218] ;  /* 0x00008600ff047b82 */ /* 0x000ea20000000a00 */
[----:B------:R-:W-:Y:S01]  /*0030*/  CS2R R10, SRZ ;  /* 0x00000000000a7805 */ /* 0x000fe2000001ff00 */
[----:B------:R-:W-:Y:S01]  /*0040*/  IMAD.MOV.U32 R13, RZ, RZ, RZ ;  /* 0x000000ffff0d7224 */ /* 0x000fe200078e00ff */
[----:B------:R-:W3:Y:S01]  /*0050*/  S2R R7, SR_CTAID.X ;  /* 0x0000000000077919 */ /* 0x000ee20000002500 */
[----:B------:R-:W-:Y:S01]  /*0060*/  ULDC.64 UR4, c[0x0][0x208] ;  /* 0x0000820000047ab9 */ /* 0x000fe20000000a00 */
[----:B------:R-:W-:-:S03]  /*0070*/  ULDC.64 UR6, c[0x0][0x228] ;  /* 0x00008a0000067ab9 */ /* 0x000fc60000000a00 */
[----:B------:R-:W4:Y:S01]  /*0080*/  LDC.64 R2, c[0x0][0x210] ;  /* 0x00008400ff027b82 */ /* 0x000f220000000a00 */
[----:B-1----:R-:W-:Y:S01]  /*0090*/  IMAD.SHL.U32 R0, R0, 0x2, RZ ;  /* 0x0000000200007824 */ /* 0x002fe200078e00ff */
[----:B---3--:R-:W-:-:S04]  /*00a0*/  SHF.R.S32.HI R6, RZ, 0x17, R7 ;  /* 0x00000017ff067819 */ /* 0x008fc80000011407 */
[----:B------:R-:W-:-:S05]  /*00b0*/  LOP3.LUT R0, R0, 0xfe, RZ, 0xc0, !PT ;  /* 0x000000fe00007812 */ /* 0x000fca00078ec0ff */
[----:B------:R-:W-:Y:S01]  /*00c0*/  IMAD R7, R7, 0x100, R0 ;  /* 0x0000010007077824 */ /* 0x000fe200078e0200 */
[----:B------:R-:W-:-:S03]  /*00d0*/  SGXT R0, R6, 0x1 ;  /* 0x000000010600781a */ /* 0x000fc60000000200 */
[C---:B----4-:R-:W-:Y:S01]  /*00e0*/  IMAD.WIDE R2, R7.reuse, 0x4, R2 ;  /* 0x0000000407027825 */ /* 0x050fe200078e0202 */
[----:B------:R-:W-:Y:S02]  /*00f0*/  LEA.HI R0, R0, R7, RZ, 0x2 ;  /* 0x0000000700007211 */ /* 0x000fe400078f10ff */
[----:B------:R-:W-:Y:S02]  /*0100*/  ISETP.GE.AND P0, PT, R7, 0x800, PT ;  /* 0x000008000700780c */ /* 0x000fe40003f06270 */
[----:B------:R-:W-:Y:S01]  /*0110*/  SHF.R.S32.HI R9, RZ, 0x2, R0 ;  /* 0x00000002ff097819 */ /* 0x000fe20000011400 */
[----:B------:R-:W-:-:S04]  /*0120*/  IMAD.MOV.U32 R0, RZ, RZ, RZ ;  /* 0x000000ffff007224 */ /* 0x000fc800078e00ff */
[----:B--2---:R-:W-:Y:S02]  /*0130*/  IMAD.WIDE R4, R9, 0x4, R4 ;  /* 0x0000000409047825 */ /* 0x004fe400078e0204 */
[----:B------:R-:W1:Y:S04]  /*0140*/  LDC.64 R8, c[0x0][0x220] ;  /* 0x00008800ff087b82 */ /* 0x000e680000000a00 */
[----:B------:R1:W2:Y:S04]  /*0150*/  @!P0 LDG.E.64 R10, desc[UR4][R2.64] ;  /* 0x00000004020a8981 */ /* 0x0002a8000c1e1b00 */
[----:B------:R-:W3:Y:S04]  /*0160*/  @!P0 LDG.E.EL R13, desc[UR4][R4.64] ;  /* 0x00000004040d8981 */ /* 0x000ee8000c2e1900 */
[----:B------:R-:W4:Y:S01]  /*0170*/  @!P0 LDG.E.EL R0, desc[UR4][R4.64] ;  /* 0x0000000404008981 */ /* 0x000f22000c2e1900 */
[----:B------:R-:W-:Y:S01]  /*0180*/  IADD3 R6, P1, R7, UR6, RZ ;  /* 0x0000000607067c10 */ /* 0x000fe2000ff3e0ff */
[----:B-1----:R-:W-:-:S03]  /*0190*/  IMAD.WIDE R2, R7, 0x4, R8 ;  /* 0x0000000407027825 */ /* 0x002fc600078e0208 */
[----:B------:R-:W-:Y:S02]  /*01a0*/  LEA.HI.X.SX32 R7, R7, UR7, 0x1, P1 ;  /* 0x0000000707077c11 */ /* 0x000fe400088f0eff */
[----:B--2---:R-:W-:Y:S02]  /*01b0*/  FSETP.GTU.AND P3, PT, R10, RZ, PT ;  /* 0x000000ff0a00720b */ /* 0x004fe40003f6c000 */
[----:B------:R-:W-:Y:S01]  /*01c0*/  FSETP.GTU.AND P2, PT, R11, RZ, PT ;  /* 0x000000ff0b00720b */ /* 0x000fe20003f4c000 */
[----:B---3--:R-:W-:Y:S01]  /*01d0*/  FADD R12, R13, R10 ;  /* 0x0000000a0d0c7221 */ /* 0x008fe20000000000 */
[----:B----4-:R-:W-:Y:S01]  /*01e0*/  FADD R13, R0, R11 ;  /* 0x0000000b000d7221 */ /* 0x010fe20000000000 */
[----:B------:R-:W-:Y:S02]  /*01f0*/  SEL R0, RZ, 0x1, P3 ;  /* 0x00000001ff007807 */ /* 0x000fe40001800000 */
[----:B------:R-:W-:Y:S02]  /*0200*/  SEL R11, RZ, 0x100, P2 ;  /* 0x00000100ff0b7807 */ /* 0x000fe40001000000 */
[----:B------:R1:W-:Y:S03]  /*0210*/  @!P0 STG.E.64 desc[UR4][R2.64], R12 ;  /* 0x0000000c02008986 */ /* 0x0003e6000c101b04 */
[----:B------:R-:W-:Y:S01]  /*0220*/  IMAD.IADD R11, R0, 0x1, R11 ;  /* 0x00000001000b7824 */ /* 0x000fe200078e020b */
[----:B------:R-:W-:Y:S06]  /*0230*/  @P0 EXIT ;  /* 0x000000000000094d */ /* 0x000fec0003800000 */
[----:B------:R-:W-:Y:S01]  /*0240*/  STG.E.U16 desc[UR4][R6.64], R11 ;  /* 0x0000000b06007986 */ /* 0x000fe2000c101504 */
[----:B------:R-:W-:Y:S05]  /*0250*/  EXIT ;  /* 0x000000000000794d */ /* 0x000fea0003800000 */
.L_x_0:
[----:B------:R-:W-:-:S00]  /*0260*/  BRA `(.L_x_0) ;  /* 0xfffffffc00fc7947 */ /* 0x000fc0000383ffff */
[----:B------:R-:W-:-:S00]  /*0270*/  NOP ;  /* 0x0000000000007918 */ /* 0x000fc00000000000 */
        /* <DEDUP_REMOVED lines=8> */
.L_x_1:


//--------------------- .nv.constant0.triton_poi_fused__native_batch_norm_legit_no_training_add_relu_threshold_backward_31 --------------------------
	.section	.nv.constant0.triton_poi_fused__native_batch_norm_legit_no_training_add_relu_threshold_backward_31,"a",@progbits
	.sectionflags	@""
	.align	4
.nv.constant0.triton_poi_fused__native_batch_norm_legit_no_training_add_relu_threshold_backward_31:
	.zero		564
